//
// Generated by NVIDIA NVVM Compiler
//
// Compiler Build ID: CL-36424714
// Cuda compilation tools, release 13.0, V13.0.88
// Based on NVVM 20.0.0
//

.version 9.0
.target sm_100
.address_size 64

	// .globl	_Z6kernelPcmiiiiii
// _ZZ6kernelPcmiiiiiiE1p has been demoted
// _ZZ6kernelPcmiiiiiiE5d_i_k has been demoted
// _ZZ6kernelPcmiiiiiiE5d_k_j has been demoted
// _ZZ6kernelPcmiiiiiiE5d_i_j has been demoted
// _ZZ13kernel_simplePcmiiiiiE1p has been demoted
// _ZZ13kernel_simplePcmiiiiiE5d_k_j has been demoted
// _ZZ13kernel_simplePcmiiiiiE5d_i_k has been demoted

.visible .entry _Z6kernelPcmiiiiii(
	.param .u64 .ptr .align 1 _Z6kernelPcmiiiiii_param_0,
	.param .u64 _Z6kernelPcmiiiiii_param_1,
	.param .u32 _Z6kernelPcmiiiiii_param_2,
	.param .u32 _Z6kernelPcmiiiiii_param_3,
	.param .u32 _Z6kernelPcmiiiiii_param_4,
	.param .u32 _Z6kernelPcmiiiiii_param_5,
	.param .u32 _Z6kernelPcmiiiiii_param_6,
	.param .u32 _Z6kernelPcmiiiiii_param_7
)
{
	.reg .pred 	%p<11>;
	.reg .b32 	%r<168>;
	.reg .b64 	%rd<13>;
	// demoted variable
	.shared .align 4 .b8 _ZZ6kernelPcmiiiiiiE1p[3136];
	// demoted variable
	.shared .align 4 .b8 _ZZ6kernelPcmiiiiiiE5d_i_k[3136];
	// demoted variable
	.shared .align 4 .b8 _ZZ6kernelPcmiiiiiiE5d_k_j[3136];
	// demoted variable
	.shared .align 4 .b8 _ZZ6kernelPcmiiiiiiE5d_i_j[3136];
	ld.param.u64 	%rd2, [_Z6kernelPcmiiiiii_param_0];
	ld.param.u64 	%rd3, [_Z6kernelPcmiiiiii_param_1];
	ld.param.u32 	%r42, [_Z6kernelPcmiiiiii_param_2];
	ld.param.u32 	%r43, [_Z6kernelPcmiiiiii_param_3];
	ld.param.u32 	%r44, [_Z6kernelPcmiiiiii_param_5];
	ld.param.u32 	%r45, [_Z6kernelPcmiiiiii_param_6];
	ld.param.u32 	%r46, [_Z6kernelPcmiiiiii_param_7];
	cvta.to.global.u64 	%rd4, %rd2;
	mov.u32 	%r47, %ctaid.x;
	add.s32 	%r48, %r42, %r47;
	mov.u32 	%r1, %tid.x;
	mad.lo.s32 	%r49, %r45, %r48, %r1;
	mov.u32 	%r50, %ctaid.y;
	add.s32 	%r51, %r43, %r50;
	mov.u32 	%r2, %tid.y;
	mad.lo.s32 	%r52, %r45, %r51, %r2;
	cvt.s64.s32 	%rd5, %r49;
	mad.lo.s64 	%rd6, %rd3, %rd5, %rd4;
	mul.wide.s32 	%rd7, %r52, 4;
	add.s64 	%rd1, %rd6, %rd7;
	ld.global.u32 	%r53, [%rd1];
	mul.lo.s32 	%r54, %r1, 112;
	mov.u32 	%r55, _ZZ6kernelPcmiiiiiiE1p;
	add.s32 	%r56, %r55, %r54;
	shl.b32 	%r57, %r2, 2;
	add.s32 	%r3, %r56, %r57;
	st.shared.u32 	[%r3], %r53;
	mov.u32 	%r58, _ZZ6kernelPcmiiiiiiE5d_i_j;
	add.s32 	%r59, %r58, %r54;
	add.s32 	%r4, %r59, %r57;
	st.shared.u32 	[%r4], %r53;
	mul.lo.s32 	%r5, %r46, %r45;
	add.s32 	%r60, %r5, %r2;
	mul.wide.u32 	%rd8, %r60, 4;
	add.s64 	%rd9, %rd6, %rd8;
	ld.global.u32 	%r61, [%rd9];
	mov.u32 	%r62, _ZZ6kernelPcmiiiiiiE5d_i_k;
	add.s32 	%r6, %r62, %r54;
	add.s32 	%r63, %r6, %r57;
	st.shared.u32 	[%r63], %r61;
	add.s32 	%r64, %r5, %r1;
	cvt.u64.u32 	%rd10, %r64;
	mad.lo.s64 	%rd11, %rd3, %rd10, %rd4;
	add.s64 	%rd12, %rd11, %rd7;
	ld.global.u32 	%r65, [%rd12];
	mov.u32 	%r66, _ZZ6kernelPcmiiiiiiE5d_k_j;
	add.s32 	%r67, %r66, %r54;
	add.s32 	%r68, %r67, %r57;
	st.shared.u32 	[%r68], %r65;
	add.s32 	%r69, %r5, %r45;
	min.s32 	%r7, %r69, %r44;
	bar.sync 	0;
	setp.ge.s32 	%p1, %r5, %r7;
	ld.shared.u32 	%r166, [%r3];
	@%p1 bra 	$L__BB0_13;
	sub.s32 	%r9, %r7, %r5;
	and.b32  	%r10, %r9, 7;
	sub.s32 	%r71, %r5, %r7;
	setp.gt.u32 	%p2, %r71, -8;
	mov.u32 	%r159, %r5;
	@%p2 bra 	$L__BB0_4;
	and.b32  	%r72, %r9, -8;
	neg.s32 	%r154, %r72;
	mad.lo.s32 	%r74, %r1, 112, %r62;
	add.s32 	%r153, %r74, 16;
	add.s32 	%r77, %r57, %r66;
	add.s32 	%r152, %r77, 448;
	mov.u32 	%r159, %r5;
$L__BB0_3:
	.pragma "nounroll";
	ld.shared.u32 	%r78, [%r153+-16];
	ld.shared.u32 	%r79, [%r152+-448];
	add.s32 	%r80, %r79, %r78;
	min.s32 	%r81, %r166, %r80;
	ld.shared.u32 	%r82, [%r153+-12];
	ld.shared.u32 	%r83, [%r152+-336];
	add.s32 	%r84, %r83, %r82;
	min.s32 	%r85, %r81, %r84;
	ld.shared.u32 	%r86, [%r153+-8];
	ld.shared.u32 	%r87, [%r152+-224];
	add.s32 	%r88, %r87, %r86;
	min.s32 	%r89, %r85, %r88;
	ld.shared.u32 	%r90, [%r153+-4];
	ld.shared.u32 	%r91, [%r152+-112];
	add.s32 	%r92, %r91, %r90;
	min.s32 	%r93, %r89, %r92;
	ld.shared.u32 	%r94, [%r153];
	ld.shared.u32 	%r95, [%r152];
	add.s32 	%r96, %r95, %r94;
	min.s32 	%r97, %r93, %r96;
	ld.shared.u32 	%r98, [%r153+4];
	ld.shared.u32 	%r99, [%r152+112];
	add.s32 	%r100, %r99, %r98;
	min.s32 	%r101, %r97, %r100;
	ld.shared.u32 	%r102, [%r153+8];
	ld.shared.u32 	%r103, [%r152+224];
	add.s32 	%r104, %r103, %r102;
	min.s32 	%r105, %r101, %r104;
	ld.shared.u32 	%r106, [%r153+12];
	ld.shared.u32 	%r107, [%r152+336];
	add.s32 	%r108, %r107, %r106;
	min.s32 	%r166, %r105, %r108;
	add.s32 	%r159, %r159, 8;
	add.s32 	%r154, %r154, 8;
	add.s32 	%r153, %r153, 32;
	add.s32 	%r152, %r152, 896;
	setp.ne.s32 	%p3, %r154, 0;
	@%p3 bra 	$L__BB0_3;
$L__BB0_4:
	setp.eq.s32 	%p4, %r10, 0;
	@%p4 bra 	$L__BB0_12;
	add.s32 	%r27, %r66, %r57;
	and.b32  	%r28, %r9, 3;
	setp.lt.u32 	%p5, %r10, 4;
	@%p5 bra 	$L__BB0_7;
	sub.s32 	%r112, %r159, %r5;
	shl.b32 	%r113, %r112, 2;
	add.s32 	%r114, %r6, %r113;
	ld.shared.u32 	%r115, [%r114];
	mad.lo.s32 	%r116, %r112, 112, %r27;
	ld.shared.u32 	%r117, [%r116];
	add.s32 	%r118, %r117, %r115;
	min.s32 	%r119, %r166, %r118;
	ld.shared.u32 	%r120, [%r114+4];
	ld.shared.u32 	%r121, [%r116+112];
	add.s32 	%r122, %r121, %r120;
	min.s32 	%r123, %r119, %r122;
	ld.shared.u32 	%r124, [%r114+8];
	ld.shared.u32 	%r125, [%r116+224];
	add.s32 	%r126, %r125, %r124;
	min.s32 	%r127, %r123, %r126;
	ld.shared.u32 	%r128, [%r114+12];
	ld.shared.u32 	%r129, [%r116+336];
	add.s32 	%r130, %r129, %r128;
	min.s32 	%r166, %r127, %r130;
	add.s32 	%r159, %r159, 4;
$L__BB0_7:
	setp.eq.s32 	%p6, %r28, 0;
	@%p6 bra 	$L__BB0_12;
	setp.eq.s32 	%p7, %r28, 1;
	@%p7 bra 	$L__BB0_10;
	sub.s32 	%r132, %r159, %r5;
	shl.b32 	%r133, %r132, 2;
	add.s32 	%r134, %r6, %r133;
	ld.shared.u32 	%r135, [%r134];
	mad.lo.s32 	%r136, %r132, 112, %r27;
	ld.shared.u32 	%r137, [%r136];
	add.s32 	%r138, %r137, %r135;
	min.s32 	%r139, %r166, %r138;
	ld.shared.u32 	%r140, [%r134+4];
	ld.shared.u32 	%r141, [%r136+112];
	add.s32 	%r142, %r141, %r140;
	min.s32 	%r166, %r139, %r142;
	add.s32 	%r159, %r159, 2;
$L__BB0_10:
	and.b32  	%r143, %r9, 1;
	setp.eq.b32 	%p8, %r143, 1;
	not.pred 	%p9, %p8;
	@%p9 bra 	$L__BB0_12;
	sub.s32 	%r144, %r159, %r5;
	shl.b32 	%r145, %r144, 2;
	add.s32 	%r146, %r6, %r145;
	ld.shared.u32 	%r147, [%r146];
	mad.lo.s32 	%r148, %r144, 112, %r27;
	ld.shared.u32 	%r149, [%r148];
	add.s32 	%r150, %r149, %r147;
	min.s32 	%r166, %r166, %r150;
$L__BB0_12:
	st.shared.u32 	[%r3], %r166;
$L__BB0_13:
	ld.shared.u32 	%r151, [%r4];
	setp.le.s32 	%p10, %r151, %r166;
	@%p10 bra 	$L__BB0_15;
	st.global.u32 	[%rd1], %r166;
$L__BB0_15:
	ret;

}
	// .globl	_Z13kernel_simplePcmiiiii
.visible .entry _Z13kernel_simplePcmiiiii(
	.param .u64 .ptr .align 1 _Z13kernel_simplePcmiiiii_param_0,
	.param .u64 _Z13kernel_simplePcmiiiii_param_1,
	.param .u32 _Z13kernel_simplePcmiiiii_param_2,
	.param .u32 _Z13kernel_simplePcmiiiii_param_3,
	.param .u32 _Z13kernel_simplePcmiiiii_param_4,
	.param .u32 _Z13kernel_simplePcmiiiii_param_5,
	.param .u32 _Z13kernel_simplePcmiiiii_param_6
)
{
	.reg .pred 	%p<4>;
	.reg .b32 	%r<31>;
	.reg .b64 	%rd<16>;
	// demoted variable
	.shared .align 4 .b8 _ZZ13kernel_simplePcmiiiiiE1p[3136];
	// demoted variable
	.shared .align 4 .b8 _ZZ13kernel_simplePcmiiiiiE5d_k_j[112];
	// demoted variable
	.shared .align 4 .b8 _ZZ13kernel_simplePcmiiiiiE5d_i_k[112];
	ld.param.u64 	%rd4, [_Z13kernel_simplePcmiiiii_param_0];
	ld.param.u64 	%rd3, [_Z13kernel_simplePcmiiiii_param_1];
	ld.param.u32 	%r8, [_Z13kernel_simplePcmiiiii_param_2];
	ld.param.u32 	%r9, [_Z13kernel_simplePcmiiiii_param_3];
	ld.param.u32 	%r7, [_Z13kernel_simplePcmiiiii_param_4];
	ld.param.u32 	%r10, [_Z13kernel_simplePcmiiiii_param_6];
	cvta.to.global.u64 	%rd1, %rd4;
	mul.lo.s32 	%r1, %r10, %r8;
	mov.u32 	%r2, %tid.x;
	mov.u32 	%r3, %tid.y;
	mad.lo.s32 	%r4, %r10, %r9, %r3;
	shl.b32 	%r11, %r3, 2;
	mov.u32 	%r12, _ZZ13kernel_simplePcmiiiiiE5d_k_j;
	add.s32 	%r5, %r12, %r11;
	setp.eq.s32 	%p1, %r2, 1;
	@%p1 bra 	$L__BB1_3;
	setp.ne.s32 	%p2, %r2, 0;
	@%p2 bra 	$L__BB1_4;
	cvt.s64.s32 	%rd9, %r7;
	mad.lo.s64 	%rd10, %rd3, %rd9, %rd1;
	mul.wide.s32 	%rd11, %r4, 4;
	add.s64 	%rd12, %rd10, %rd11;
	ld.global.u32 	%r18, [%rd12];
	st.shared.u32 	[%r5], %r18;
	bra.uni 	$L__BB1_4;
$L__BB1_3:
	add.s32 	%r13, %r1, %r3;
	cvt.u64.u32 	%rd5, %r13;
	mad.lo.s64 	%rd6, %rd3, %rd5, %rd1;
	mul.wide.s32 	%rd7, %r7, 4;
	add.s64 	%rd8, %rd6, %rd7;
	ld.global.u32 	%r14, [%rd8];
	mov.u32 	%r16, _ZZ13kernel_simplePcmiiiiiE5d_i_k;
	add.s32 	%r17, %r16, %r11;
	st.shared.u32 	[%r17], %r14;
$L__BB1_4:
	add.s32 	%r19, %r1, %r2;
	cvt.s64.s32 	%rd13, %r19;
	mad.lo.s64 	%rd14, %rd3, %rd13, %rd1;
	mul.wide.s32 	%rd15, %r4, 4;
	add.s64 	%rd2, %rd14, %rd15;
	ld.global.u32 	%r20, [%rd2];
	mov.u32 	%r21, _ZZ13kernel_simplePcmiiiiiE1p;
	mad.lo.s32 	%r22, %r2, 112, %r21;
	add.s32 	%r24, %r22, %r11;
	st.shared.u32 	[%r24], %r20;
	bar.sync 	0;
	shl.b32 	%r25, %r2, 2;
	mov.u32 	%r26, _ZZ13kernel_simplePcmiiiiiE5d_i_k;
	add.s32 	%r27, %r26, %r25;
	ld.shared.u32 	%r28, [%r27];
	ld.shared.u32 	%r29, [%r5];
	add.s32 	%r6, %r29, %r28;
	ld.shared.u32 	%r30, [%r24];
	setp.le.s32 	%p3, %r30, %r6;
	@%p3 bra 	$L__BB1_6;
	st.global.u32 	[%rd2], %r6;
$L__BB1_6:
	ret;

}


// ===== COMPILED SASS (sm_100) =====

	.target	sm_100

	.elftype	@"ET_EXEC"


//--------------------- .note.nv.tkinfo           --------------------------
	.section	.note.nv.tkinfo,"",@"SHT_NOTE"
	.sectionflags	@"SHF_NOTE_NV_TKINFO"
	.tkinfo
        /*0018*/ 	.word	0x00000002
        /*0030*/ 	.string	""
        /*0030*/ 	.string	"ptxas"
        /*0030*/ 	.string	"Cuda compilation tools, release 13.0, V13.0.88"
        /*0030*/ 	.string	"Build cuda_13.0.r13.0/compiler.36424714_0"
        /*0030*/ 	.string	"-arch sm_100 -m 64 "



//--------------------- .note.nv.cuinfo           --------------------------
	.section	.note.nv.cuinfo,"",@"SHT_NOTE"
	.sectionflags	@"SHF_NOTE_NV_CUINFO"
        /*0018*/ 	.short	0x0002
        /*001a*/ 	.short	0x0064
        /*001c*/ 	.short	0x0082
	.zero		2


//--------------------- .nv.info                  --------------------------
	.section	.nv.info,"",@"SHT_CUDA_INFO"
	.align	4


	//----- nvinfo : EIATTR_REGCOUNT
	.align		4
        /*0000*/ 	.byte	0x04, 0x2f
        /*0002*/ 	.short	(.L_1 - .L_0)
	.align		4
.L_0:
        /*0004*/ 	.word	index@(_Z6kernelPcmiiiiii)
        /*0008*/ 	.word	0x0000001c


	//----- nvinfo : EIATTR_FRAME_SIZE
	.align		4
.L_1:
        /*000c*/ 	.byte	0x04, 0x11
        /*000e*/ 	.short	(.L_3 - .L_2)
	.align		4
.L_2:
        /*0010*/ 	.word	index@(_Z6kernelPcmiiiiii)
        /*0014*/ 	.word	0x00000000


	//----- nvinfo : EIATTR_REGCOUNT
	.align		4
.L_3:
        /*0018*/ 	.byte	0x04, 0x2f
        /*001a*/ 	.short	(.L_5 - .L_4)
	.align		4
.L_4:
        /*001c*/ 	.word	index@(_Z13kernel_simplePcmiiiii)
        /*0020*/ 	.word	0x0000000e


	//----- nvinfo : EIATTR_FRAME_SIZE
	.align		4
.L_5:
        /*0024*/ 	.byte	0x04, 0x11
        /*0026*/ 	.short	(.L_7 - .L_6)
	.align		4
.L_6:
        /*0028*/ 	.word	index@(_Z13kernel_simplePcmiiiii)
        /*002c*/ 	.word	0x00000000


	//----- nvinfo : EIATTR_MIN_STACK_SIZE
	.align		4
.L_7:
        /*0030*/ 	.byte	0x04, 0x12
        /*0032*/ 	.short	(.L_9 - .L_8)
	.align		4
.L_8:
        /*0034*/ 	.word	index@(_Z13kernel_simplePcmiiiii)
        /*0038*/ 	.word	0x00000000


	//----- nvinfo : EIATTR_MIN_STACK_SIZE
	.align		4
.L_9:
        /*003c*/ 	.byte	0x04, 0x12
        /*003e*/ 	.short	(.L_11 - .L_10)
	.align		4
.L_10:
        /*0040*/ 	.word	index@(_Z6kernelPcmiiiiii)
        /*0044*/ 	.word	0x00000000
.L_11:


//--------------------- .nv.compat                --------------------------
	.section	.nv.compat,"",@"SHT_CUDA_COMPAT_INFO"
	.align	4
        /*0000*/ 	.byte	0x02, 0x09, 0x00, 0x00, 0x02, 0x02, 0x01, 0x00, 0x02, 0x05, 0x05, 0x00, 0x03, 0x07, 0x01, 0x01
        /*0010*/ 	.byte	0x02, 0x03, 0x00, 0x00, 0x02, 0x06, 0x01, 0x00, 0x04, 0x0b, 0x08, 0x00, 0x09, 0x00, 0x00, 0x00
        /*0020*/ 	.byte	0x00, 0x00, 0x00, 0x00


//--------------------- .nv.info._Z13kernel_simplePcmiiiii --------------------------
	.section	.nv.info._Z13kernel_simplePcmiiiii,"",@"SHT_CUDA_INFO"
	.sectionflags	@""
	.align	4


	//----- nvinfo : EIATTR_CUDA_API_VERSION
	.align		4
        /*0000*/ 	.byte	0x04, 0x37
        /*0002*/ 	.short	(.L_13 - .L_12)
.L_12:
        /*0004*/ 	.word	0x00000082


	//----- nvinfo : EIATTR_KPARAM_INFO
	.align		4
.L_13:
        /*0008*/ 	.byte	0x04, 0x17
        /*000a*/ 	.short	(.L_15 - .L_14)
.L_14:
        /*000c*/ 	.word	0x00000000
        /*0010*/ 	.short	0x0006
        /*0012*/ 	.short	0x0020
        /*0014*/ 	.byte	0x00, 0xf0, 0x11, 0x00


	//----- nvinfo : EIATTR_KPARAM_INFO
	.align		4
.L_15:
        /*0018*/ 	.byte	0x04, 0x17
        /*001a*/ 	.short	(.L_17 - .L_16)
.L_16:
        /*001c*/ 	.word	0x00000000
        /*0020*/ 	.short	0x0005
        /*0022*/ 	.short	0x001c
        /*0024*/ 	.byte	0x00, 0xf0, 0x11, 0x00


	//----- nvinfo : EIATTR_KPARAM_INFO
	.align		4
.L_17:
        /*0028*/ 	.byte	0x04, 0x17
        /*002a*/ 	.short	(.L_19 - .L_18)
.L_18:
        /*002c*/ 	.word	0x00000000
        /*0030*/ 	.short	0x0004
        /*0032*/ 	.short	0x0018
        /*0034*/ 	.byte	0x00, 0xf0, 0x11, 0x00


	//----- nvinfo : EIATTR_KPARAM_INFO
	.align		4
.L_19:
        /*0038*/ 	.byte	0x04, 0x17
        /*003a*/ 	.short	(.L_21 - .L_20)
.L_20:
        /*003c*/ 	.word	0x00000000
        /*0040*/ 	.short	0x0003
        /*0042*/ 	.short	0x0014
        /*0044*/ 	.byte	0x00, 0xf0, 0x11, 0x00


	//----- nvinfo : EIATTR_KPARAM_INFO
	.align		4
.L_21:
        /*0048*/ 	.byte	0x04, 0x17
        /*004a*/ 	.short	(.L_23 - .L_22)
.L_22:
        /*004c*/ 	.word	0x00000000
        /*0050*/ 	.short	0x0002
        /*0052*/ 	.short	0x0010
        /*0054*/ 	.byte	0x00, 0xf0, 0x11, 0x00


	//----- nvinfo : EIATTR_KPARAM_INFO
	.align		4
.L_23:
        /*0058*/ 	.byte	0x04, 0x17
        /*005a*/ 	.short	(.L_25 - .L_24)
.L_24:
        /*005c*/ 	.word	0x00000000
        /*0060*/ 	.short	0x0001
        /*0062*/ 	.short	0x0008
        /*0064*/ 	.byte	0x00, 0xf0, 0x21, 0x00


	//----- nvinfo : EIATTR_KPARAM_INFO
	.align		4
.L_25:
        /*0068*/ 	.byte	0x04, 0x17
        /*006a*/ 	.short	(.L_27 - .L_26)
.L_26:
        /*006c*/ 	.word	0x00000000
        /*0070*/ 	.short	0x0000
        /*0072*/ 	.short	0x0000
        /*0074*/ 	.byte	0x00, 0xf5, 0x21, 0x00


	//----- nvinfo : EIATTR_SPARSE_MMA_MASK
	.align		4
.L_27:
        /*0078*/ 	.byte	0x03, 0x50
        /*007a*/ 	.short	0x0000


	//----- nvinfo : EIATTR_MAXREG_COUNT
	.align		4
        /*007c*/ 	.byte	0x03, 0x1b
        /*007e*/ 	.short	0x00ff


	//----- nvinfo : EIATTR_NUM_BARRIERS
	.align		4
        /*0080*/ 	.byte	0x02, 0x4c
        /*0082*/ 	.byte	0x01
	.zero		1


	//----- nvinfo : EIATTR_MERCURY_ISA_VERSION
	.align		4
        /*0084*/ 	.byte	0x03, 0x5f
        /*0086*/ 	.short	0x0101


	//----- nvinfo : EIATTR_VRC_CTA_INIT_COUNT
	.align		4
        /*0088*/ 	.byte	0x02, 0x4a
	.zero		1
	.zero		1


	//----- nvinfo : EIATTR_EXIT_INSTR_OFFSETS
	.align		4
        /*008c*/ 	.byte	0x04, 0x1c
        /*008e*/ 	.short	(.L_29 - .L_28)


	//   ....[0]....
.L_28:
        /*0090*/ 	.word	0x00000460


	//   ....[1]....
        /*0094*/ 	.word	0x00000480


	//----- nvinfo : EIATTR_CRS_STACK_SIZE
	.align		4
.L_29:
        /*0098*/ 	.byte	0x04, 0x1e
        /*009a*/ 	.short	(.L_31 - .L_30)
.L_30:
        /*009c*/ 	.word	0x00000000


	//----- nvinfo : EIATTR_CBANK_PARAM_SIZE
	.align		4
.L_31:
        /*00a0*/ 	.byte	0x03, 0x19
        /*00a2*/ 	.short	0x0024


	//----- nvinfo : EIATTR_PARAM_CBANK
	.align		4
        /*00a4*/ 	.byte	0x04, 0x0a
        /*00a6*/ 	.short	(.L_33 - .L_32)
	.align		4
.L_32:
        /*00a8*/ 	.word	index@(.nv.constant0._Z13kernel_simplePcmiiiii)
        /*00ac*/ 	.short	0x0380
        /*00ae*/ 	.short	0x0024


	//----- nvinfo : EIATTR_SW_WAR
	.align		4
.L_33:
        /*00b0*/ 	.byte	0x04, 0x36
        /*00b2*/ 	.short	(.L_35 - .L_34)
.L_34:
        /*00b4*/ 	.word	0x00000008
.L_35:


//--------------------- .nv.info._Z6kernelPcmiiiiii --------------------------
	.section	.nv.info._Z6kernelPcmiiiiii,"",@"SHT_CUDA_INFO"
	.sectionflags	@""
	.align	4


	//----- nvinfo : EIATTR_CUDA_API_VERSION
	.align		4
        /*0000*/ 	.byte	0x04, 0x37
        /*0002*/ 	.short	(.L_37 - .L_36)
.L_36:
        /*0004*/ 	.word	0x00000082


	//----- nvinfo : EIATTR_KPARAM_INFO
	.align		4
.L_37:
        /*0008*/ 	.byte	0x04, 0x17
        /*000a*/ 	.short	(.L_39 - .L_38)
.L_38:
        /*000c*/ 	.word	0x00000000
        /*0010*/ 	.short	0x0007
        /*0012*/ 	.short	0x0024
        /*0014*/ 	.byte	0x00, 0xf0, 0x11, 0x00


	//----- nvinfo : EIATTR_KPARAM_INFO
	.align		4
.L_39:
        /*0018*/ 	.byte	0x04, 0x17
        /*001a*/ 	.short	(.L_41 - .L_40)
.L_40:
        /*001c*/ 	.word	0x00000000
        /*0020*/ 	.short	0x0006
        /*0022*/ 	.short	0x0020
        /*0024*/ 	.byte	0x00, 0xf0, 0x11, 0x00


	//----- nvinfo : EIATTR_KPARAM_INFO
	.align		4
.L_41:
        /*0028*/ 	.byte	0x04, 0x17
        /*002a*/ 	.short	(.L_43 - .L_42)
.L_42:
        /*002c*/ 	.word	0x00000000
        /*0030*/ 	.short	0x0005
        /*0032*/ 	.short	0x001c
        /*0034*/ 	.byte	0x00, 0xf0, 0x11, 0x00


	//----- nvinfo : EIATTR_KPARAM_INFO
	.align		4
.L_43:
        /*0038*/ 	.byte	0x04, 0x17
        /*003a*/ 	.short	(.L_45 - .L_44)
.L_44:
        /*003c*/ 	.word	0x00000000
        /*0040*/ 	.short	0x0004
        /*0042*/ 	.short	0x0018
        /*0044*/ 	.byte	0x00, 0xf0, 0x11, 0x00


	//----- nvinfo : EIATTR_KPARAM_INFO
	.align		4
.L_45:
        /*0048*/ 	.byte	0x04, 0x17
        /*004a*/ 	.short	(.L_47 - .L_46)
.L_46:
        /*004c*/ 	.word	0x00000000
        /*0050*/ 	.short	0x0003
        /*0052*/ 	.short	0x0014
        /*0054*/ 	.byte	0x00, 0xf0, 0x11, 0x00


	//----- nvinfo : EIATTR_KPARAM_INFO
	.align		4
.L_47:
        /*0058*/ 	.byte	0x04, 0x17
        /*005a*/ 	.short	(.L_49 - .L_48)
.L_48:
        /*005c*/ 	.word	0x00000000
        /*0060*/ 	.short	0x0002
        /*0062*/ 	.short	0x0010
        /*0064*/ 	.byte	0x00, 0xf0, 0x11, 0x00


	//----- nvinfo : EIATTR_KPARAM_INFO
	.align		4
.L_49:
        /*0068*/ 	.byte	0x04, 0x17
        /*006a*/ 	.short	(.L_51 - .L_50)
.L_50:
        /*006c*/ 	.word	0x00000000
        /*0070*/ 	.short	0x0001
        /*0072*/ 	.short	0x0008
        /*0074*/ 	.byte	0x00, 0xf0, 0x21, 0x00


	//----- nvinfo : EIATTR_KPARAM_INFO
	.align		4
.L_51:
        /*0078*/ 	.byte	0x04, 0x17
        /*007a*/ 	.short	(.L_53 - .L_52)
.L_52:
        /*007c*/ 	.word	0x00000000
        /*0080*/ 	.short	0x0000
        /*0082*/ 	.short	0x0000
        /*0084*/ 	.byte	0x00, 0xf5, 0x21, 0x00


	//----- nvinfo : EIATTR_SPARSE_MMA_MASK
	.align		4
.L_53:
        /*0088*/ 	.byte	0x03, 0x50
        /*008a*/ 	.short	0x0000


	//----- nvinfo : EIATTR_MAXREG_COUNT
	.align		4
        /*008c*/ 	.byte	0x03, 0x1b
        /*008e*/ 	.short	0x00ff


	//----- nvinfo : EIATTR_NUM_BARRIERS
	.align		4
        /*0090*/ 	.byte	0x02, 0x4c
        /*0092*/ 	.byte	0x01
	.zero		1


	//----- nvinfo : EIATTR_MERCURY_ISA_VERSION
	.align		4
        /*0094*/ 	.byte	0x03, 0x5f
        /*0096*/ 	.short	0x0101


	//----- nvinfo : EIATTR_VRC_CTA_INIT_COUNT
	.align		4
        /*0098*/ 	.byte	0x02, 0x4a
	.zero		1
	.zero		1


	//----- nvinfo : EIATTR_EXIT_INSTR_OFFSETS
	.align		4
        /*009c*/ 	.byte	0x04, 0x1c
        /*009e*/ 	.short	(.L_55 - .L_54)


	//   ....[0]....
.L_54:
        /*00a0*/ 	.word	0x000008c0


	//   ....[1]....
        /*00a4*/ 	.word	0x000008e0


	//----- nvinfo : EIATTR_CBANK_PARAM_SIZE
	.align		4
.L_55:
        /*00a8*/ 	.byte	0x03, 0x19
        /*00aa*/ 	.short	0x0028


	//----- nvinfo : EIATTR_PARAM_CBANK
	.align		4
        /*00ac*/ 	.byte	0x04, 0x0a
        /*00ae*/ 	.short	(.L_57 - .L_56)
	.align		4
.L_56:
        /*00b0*/ 	.word	index@(.nv.constant0._Z6kernelPcmiiiiii)
        /*00b4*/ 	.short	0x0380
        /*00b6*/ 	.short	0x0028


	//----- nvinfo : EIATTR_SW_WAR
	.align		4
.L_57:
        /*00b8*/ 	.byte	0x04, 0x36
        /*00ba*/ 	.short	(.L_59 - .L_58)
.L_58:
        /*00bc*/ 	.word	0x00000008
.L_59:


//--------------------- .nv.callgraph             --------------------------
	.section	.nv.callgraph,"",@"SHT_CUDA_CALLGRAPH"
	.align	4
	.sectionentsize	8
	.align		4
        /*0000*/ 	.word	0x00000000
	.align		4
        /*0004*/ 	.word	0xffffffff
	.align		4
        /*0008*/ 	.word	0x00000000
	.align		4
        /*000c*/ 	.word	0xfffffffe
	.align		4
        /*0010*/ 	.word	0x00000000
	.align		4
        /*0014*/ 	.word	0xfffffffd
	.align		4
        /*0018*/ 	.word	0x00000000
	.align		4
        /*001c*/ 	.word	0xfffffffc


//--------------------- .text._Z13kernel_simplePcmiiiii --------------------------
	.section	.text._Z13kernel_simplePcmiiiii,"ax",@progbits
	.align	128
        .global         _Z13kernel_simplePcmiiiii
        .type           _Z13kernel_simplePcmiiiii,@function
        .size           _Z13kernel_simplePcmiiiii,(.L_x_11 - _Z13kernel_simplePcmiiiii)
        .other          _Z13kernel_simplePcmiiiii,@"STO_CUDA_ENTRY STV_DEFAULT"
_Z13kernel_simplePcmiiiii:
.text._Z13kernel_simplePcmiiiii:
[----:B------:R-:W-:Y:S01]  /*0000*/  LDC R1, c[0x0][0x37c] ;  /* 0x0000df00ff017b82 */ /* 0x000fe20000000800 */
[----:B------:R-:W0:Y:S07]  /*0010*/  S2R R0, SR_TID.X ;  /* 0x0000000000007919 */ /* 0x000e2e0000002100 */
[----:B------:R-:W1:Y:S01]  /*0020*/  LDC R6, c[0x0][0x394] ;  /* 0x0000e500ff067b82 */ /* 0x000e620000000800 */
[----:B------:R-:W1:Y:S01]  /*0030*/  LDCU UR12, c[0x0][0x3a0] ;  /* 0x00007400ff0c77ac */ /* 0x000e620008000800 */
[----:B------:R-:W-:Y:S01]  /*0040*/  MOV R5, 0x400 ;  /* 0x0000040000057802 */ /* 0x000fe20000000f00 */
[----:B------:R-:W2:Y:S01]  /*0050*/  S2R R2, SR_CgaCtaId ;  /* 0x0000000000027919 */ /* 0x000ea20000008800 */
[----:B------:R-:W-:Y:S01]  /*0060*/  BSSY.RECONVERGENT B0, `(.L_x_0) ;  /* 0x0000027000007945 */ /* 0x000fe20003800200 */
[----:B------:R-:W3:Y:S01]  /*0070*/  LDCU.64 UR10, c[0x0][0x358] ;  /* 0x00006b00ff0a77ac */ /* 0x000ee20008000a00 */
[----:B------:R-:W-:Y:S01]  /*0080*/  IADD3 R7, PT, PT, R5, 0xc40, RZ ;  /* 0x00000c4005077810 */ /* 0x000fe20007ffe0ff */
[----:B------:R-:W1:Y:S01]  /*0090*/  S2R R3, SR_TID.Y ;  /* 0x0000000000037919 */ /* 0x000e620000002200 */
[----:B0-----:R-:W-:-:S02]  /*00a0*/  ISETP.NE.AND P0, PT, R0, 0x1, PT ;  /* 0x000000010000780c */ /* 0x001fc40003f05270 */
[----:B--2---:R-:W-:Y:S01]  /*00b0*/  LEA R4, R2, R7, 0x18 ;  /* 0x0000000702047211 */ /* 0x004fe200078ec0ff */
[----:B-1----:R-:W-:-:S03]  /*00c0*/  IMAD R6, R6, UR12, R3 ;  /* 0x0000000c06067c24 */ /* 0x002fc6000f8e0203 */
[----:B------:R-:W-:-:S07]  /*00d0*/  LEA R4, R3, R4, 0x2 ;  /* 0x0000000403047211 */ /* 0x000fce00078e10ff */
[----:B---3--:R-:W-:Y:S05]  /*00e0*/  @!P0 BRA `(.L_x_1) ;  /* 0x0000000000448947 */ /* 0x008fea0003800000 */
[----:B------:R-:W-:-:S13]  /*00f0*/  ISETP.NE.AND P0, PT, R0, RZ, PT ;  /* 0x000000ff0000720c */ /* 0x000fda0003f05270 */
[----:B------:R-:W-:Y:S05]  /*0100*/  @P0 BRA `(.L_x_2) ;  /* 0x0000000000700947 */ /* 0x000fea0003800000 */
[----:B------:R-:W0:Y:S01]  /*0110*/  LDCU UR7, c[0x0][0x398] ;  /* 0x00007300ff0777ac */ /* 0x000e220008000800 */
[----:B------:R-:W1:Y:S01]  /*0120*/  LDCU.64 UR8, c[0x0][0x388] ;  /* 0x00007100ff0877ac */ /* 0x000e620008000a00 */
[----:B------:R-:W2:Y:S01]  /*0130*/  LDCU.64 UR4, c[0x0][0x380] ;  /* 0x00007000ff0477ac */ /* 0x000ea20008000a00 */
[----:B0-----:R-:W-:-:S04]  /*0140*/  USHF.R.S32.HI UR6, URZ, 0x1f, UR7 ;  /* 0x0000001fff067899 */ /* 0x001fc80008011407 */
[----:B-1----:R-:W-:Y:S02]  /*0150*/  UIMAD UR6, UR6, UR8, URZ ;  /* 0x00000008060672a4 */ /* 0x002fe4000f8e02ff */
[----:B--2---:R-:W-:Y:S02]  /*0160*/  UIMAD.WIDE.U32 UR4, UR7, UR8, UR4 ;  /* 0x00000008070472a5 */ /* 0x004fe4000f8e0004 */
[----:B------:R-:W-:-:S04]  /*0170*/  UIMAD UR6, UR7, UR9, UR6 ;  /* 0x00000009070672a4 */ /* 0x000fc8000f8e0206 */
[----:B------:R-:W-:Y:S02]  /*0180*/  UIADD3 UR6, UPT, UPT, UR5, UR6, URZ ;  /* 0x0000000605067290 */ /* 0x000fe4000fffe0ff */
[----:B------:R-:W-:Y:S01]  /*0190*/  MOV R9, UR5 ;  /* 0x0000000500097c02 */ /* 0x000fe20008000f00 */
[----:B------:R-:W-:-:S03]  /*01a0*/  IMAD.U32 R8, RZ, RZ, UR4 ;  /* 0x00000004ff087e24 */ /* 0x000fc6000f8e00ff */
[----:B------:R-:W-:Y:S02]  /*01b0*/  IMAD.U32 R9, RZ, RZ, UR6 ;  /* 0x00000006ff097e24 */ /* 0x000fe4000f8e00ff */
[----:B------:R-:W-:-:S06]  /*01c0*/  IMAD.WIDE R8, R6, 0x4, R8 ;  /* 0x0000000406087825 */ /* 0x000fcc00078e0208 */
[----:B------:R-:W2:Y:S04]  /*01d0*/  LDG.E R9, desc[UR10][R8.64] ;  /* 0x0000000a08097981 */ /* 0x000ea8000c1e1900 */
[----:B--2---:R1:W-:Y:S01]  /*01e0*/  STS [R4], R9 ;  /* 0x0000000904007388 */ /* 0x0043e20000000800 */
[----:B------:R-:W-:Y:S05]  /*01f0*/  BRA `(.L_x_2) ;  /* 0x0000000000347947 */ /* 0x000fea0003800000 */
.L_x_1:
[----:B------:R-:W0:Y:S01]  /*0200*/  LDC R10, c[0x0][0x390] ;  /* 0x0000e400ff0a7b82 */ /* 0x000e220000000800 */
[----:B------:R-:W1:Y:S07]  /*0210*/  LDCU.64 UR4, c[0x0][0x388] ;  /* 0x00007100ff0477ac */ /* 0x000e6e0008000a00 */
[----:B------:R-:W1:Y:S08]  /*0220*/  LDC.64 R8, c[0x0][0x380] ;  /* 0x0000e000ff087b82 */ /* 0x000e700000000a00 */
[----:B------:R-:W2:Y:S01]  /*0230*/  LDC R11, c[0x0][0x398] ;  /* 0x0000e600ff0b7b82 */ /* 0x000ea20000000800 */
[----:B0-----:R-:W-:-:S04]  /*0240*/  IMAD R7, R10, UR12, R3 ;  /* 0x0000000c0a077c24 */ /* 0x001fc8000f8e0203 */
[----:B-1----:R-:W-:-:S04]  /*0250*/  IMAD.WIDE.U32 R8, R7, UR4, R8 ;  /* 0x0000000407087c25 */ /* 0x002fc8000f8e0008 */
[----:B------:R-:W-:Y:S02]  /*0260*/  IMAD R9, R7, UR5, R9 ;  /* 0x0000000507097c24 */ /* 0x000fe4000f8e0209 */
[----:B--2---:R-:W-:-:S06]  /*0270*/  IMAD.WIDE R8, R11, 0x4, R8 ;  /* 0x000000040b087825 */ /* 0x004fcc00078e0208 */
[----:B------:R-:W2:Y:S01]  /*0280*/  LDG.E R8, desc[UR10][R8.64] ;  /* 0x0000000a08087981 */ /* 0x000ea2000c1e1900 */
[----:B------:R-:W-:-:S04]  /*0290*/  IADD3 R7, PT, PT, R5, 0xcb0, RZ ;  /* 0x00000cb005077810 */ /* 0x000fc80007ffe0ff */
[----:B------:R-:W-:-:S05]  /*02a0*/  LEA R10, R2, R7, 0x18 ;  /* 0x00000007020a7211 */ /* 0x000fca00078ec0ff */
[----:B------:R-:W-:-:S05]  /*02b0*/  IMAD R7, R3, 0x4, R10 ;  /* 0x0000000403077824 */ /* 0x000fca00078e020a */
[----:B--2---:R0:W-:Y:S02]  /*02c0*/  STS [R7], R8 ;  /* 0x0000000807007388 */ /* 0x0041e40000000800 */
.L_x_2:
[----:B------:R-:W-:Y:S05]  /*02d0*/  BSYNC.RECONVERGENT B0 ;  /* 0x0000000000007941 */ /* 0x000fea0003800200 */
.L_x_0:
[----:B0-----:R-:W0:Y:S01]  /*02e0*/  LDC R7, c[0x0][0x390] ;  /* 0x0000e400ff077b82 */ /* 0x001e220000000800 */
[----:B------:R-:W2:Y:S07]  /*02f0*/  LDCU.64 UR4, c[0x0][0x388] ;  /* 0x00007100ff0477ac */ /* 0x000eae0008000a00 */
[----:B-1----:R-:W2:Y:S01]  /*0300*/  LDC.64 R8, c[0x0][0x380] ;  /* 0x0000e000ff087b82 */ /* 0x002ea20000000a00 */
[----:B0-----:R-:W-:-:S05]  /*0310*/  IMAD R7, R7, UR12, R0 ;  /* 0x0000000c07077c24 */ /* 0x001fca000f8e0200 */
[----:B------:R-:W-:Y:S01]  /*0320*/  SHF.R.S32.HI R10, RZ, 0x1f, R7 ;  /* 0x0000001fff0a7819 */ /* 0x000fe20000011407 */
[----:B--2---:R-:W-:-:S04]  /*0330*/  IMAD.WIDE.U32 R8, R7, UR4, R8 ;  /* 0x0000000407087c25 */ /* 0x004fc8000f8e0008 */
[----:B------:R-:W-:-:S04]  /*0340*/  IMAD R10, R10, UR4, RZ ;  /* 0x000000040a0a7c24 */ /* 0x000fc8000f8e02ff */
[----:B------:R-:W-:-:S05]  /*0350*/  IMAD R7, R7, UR5, R10 ;  /* 0x0000000507077c24 */ /* 0x000fca000f8e020a */
[----:B------:R-:W-:-:S03]  /*0360*/  IADD3 R9, PT, PT, R9, R7, RZ ;  /* 0x0000000709097210 */ /* 0x000fc60007ffe0ff */
[----:B------:R-:W-:-:S05]  /*0370*/  IMAD.WIDE R6, R6, 0x4, R8 ;  /* 0x0000000406067825 */ /* 0x000fca00078e0208 */
[----:B------:R-:W2:Y:S01]  /*0380*/  LDG.E R8, desc[UR10][R6.64] ;  /* 0x0000000a06087981 */ /* 0x000ea2000c1e1900 */
[----:B------:R-:W-:Y:S02]  /*0390*/  LEA R9, R2, R5, 0x18 ;  /* 0x0000000502097211 */ /* 0x000fe400078ec0ff */
[----:B------:R-:W-:-:S03]  /*03a0*/  IADD3 R5, PT, PT, R5, 0xcb0, RZ ;  /* 0x00000cb005057810 */ /* 0x000fc60007ffe0ff */
[----:B------:R-:W-:Y:S01]  /*03b0*/  IMAD R10, R0, 0x70, R9 ;  /* 0x00000070000a7824 */ /* 0x000fe200078e0209 */
[----:B------:R-:W-:-:S03]  /*03c0*/  LEA R5, R2, R5, 0x18 ;  /* 0x0000000502057211 */ /* 0x000fc600078ec0ff */
[----:B------:R-:W-:Y:S01]  /*03d0*/  IMAD R3, R3, 0x4, R10 ;  /* 0x0000000403037824 */ /* 0x000fe200078e020a */
[----:B------:R-:W-:-:S04]  /*03e0*/  LEA R0, R0, R5, 0x2 ;  /* 0x0000000500007211 */ /* 0x000fc800078e10ff */
[----:B--2---:R-:W-:Y:S01]  /*03f0*/  STS [R3], R8 ;  /* 0x0000000803007388 */ /* 0x004fe20000000800 */
[----:B------:R-:W-:Y:S06]  /*0400*/  BAR.SYNC.DEFER_BLOCKING 0x0 ;  /* 0x0000000000007b1d */ /* 0x000fec0000010000 */
[----:B------:R-:W-:Y:S04]  /*0410*/  LDS R0, [R0] ;  /* 0x0000000000007984 */ /* 0x000fe80000000800 */
[----:B------:R-:W0:Y:S04]  /*0420*/  LDS R5, [R4] ;  /* 0x0000000004057984 */ /* 0x000e280000000800 */
[----:B------:R-:W1:Y:S01]  /*0430*/  LDS R2, [R3] ;  /* 0x0000000003027984 */ /* 0x000e620000000800 */
[----:B0-----:R-:W-:-:S04]  /*0440*/  IADD3 R5, PT, PT, R0, R5, RZ ;  /* 0x0000000500057210 */ /* 0x001fc80007ffe0ff */
[----:B-1----:R-:W-:-:S13]  /*0450*/  ISETP.GT.AND P0, PT, R2, R5, PT ;  /* 0x000000050200720c */ /* 0x002fda0003f04270 */
[----:B------:R-:W-:Y:S05]  /*0460*/  @!P0 EXIT ;  /* 0x000000000000894d */ /* 0x000fea0003800000 */
[----:B------:R-:W-:Y:S01]  /*0470*/  STG.E desc[UR10][R6.64], R5 ;  /* 0x0000000506007986 */ /* 0x000fe2000c10190a */
[----:B------:R-:W-:Y:S05]  /*0480*/  EXIT ;  /* 0x000000000000794d */ /* 0x000fea0003800000 */
.L_x_3:
[----:B------:R-:W-:-:S00]  /*0490*/  BRA `(.L_x_3) ;  /* 0xfffffffc00fc7947 */ /* 0x000fc0000383ffff */
[----:B------:R-:W-:-:S00]  /*04a0*/  NOP ;  /* 0x0000000000007918 */ /* 0x000fc00000000000 */
        /* <DEDUP_REMOVED lines=13> */
.L_x_11:


//--------------------- .text._Z6kernelPcmiiiiii  --------------------------
	.section	.text._Z6kernelPcmiiiiii,"ax",@progbits
	.align	128
        .global         _Z6kernelPcmiiiiii
        .type           _Z6kernelPcmiiiiii,@function
        .size           _Z6kernelPcmiiiiii,(.L_x_12 - _Z6kernelPcmiiiiii)
        .other          _Z6kernelPcmiiiiii,@"STO_CUDA_ENTRY STV_DEFAULT"
_Z6kernelPcmiiiiii:
.text._Z6kernelPcmiiiiii:
[----:B------:R-:W-:Y:S01]  /*0000*/  LDC R1, c[0x0][0x37c] ;  /* 0x0000df00ff017b82 */ /* 0x000fe20000000800 */
[----:B------:R-:W0:Y:S07]  /*0010*/  S2R R7, SR_TID.X ;  /* 0x0000000000077919 */ /* 0x000e2e0000002100 */
[----:B------:R-:W1:Y:S01]  /*0020*/  S2UR UR4, SR_CTAID.X ;  /* 0x00000000000479c3 */ /* 0x000e620000002500 */
[----:B------:R-:W1:Y:S01]  /*0030*/  LDCU.64 UR6, c[0x0][0x390] ;  /* 0x00007200ff0677ac */ /* 0x000e620008000a00 */
[----:B------:R-:W2:Y:S01]  /*0040*/  S2R R13, SR_TID.Y ;  /* 0x00000000000d7919 */ /* 0x000ea20000002200 */
[----:B------:R-:W3:Y:S05]  /*0050*/  LDCU.64 UR10, c[0x0][0x388] ;  /* 0x00007100ff0a77ac */ /* 0x000eea0008000a00 */
[----:B------:R-:W0:Y:S01]  /*0060*/  LDC.64 R4, c[0x0][0x3a0] ;  /* 0x0000e800ff047b82 */ /* 0x000e220000000a00 */
[----:B------:R-:W4:Y:S07]  /*0070*/  LDCU.64 UR8, c[0x0][0x358] ;  /* 0x00006b00ff0877ac */ /* 0x000f2e0008000a00 */
[----:B------:R-:W5:Y:S08]  /*0080*/  S2UR UR5, SR_CTAID.Y ;  /* 0x00000000000579c3 */ /* 0x000f700000002600 */
[----:B------:R-:W4:Y:S01]  /*0090*/  LDC.64 R10, c[0x0][0x380] ;  /* 0x0000e000ff0a7b82 */ /* 0x000f220000000a00 */
[----:B-1----:R-:W-:-:S06]  /*00a0*/  UIADD3 UR4, UPT, UPT, UR4, UR6, URZ ;  /* 0x0000000604047290 */ /* 0x002fcc000fffe0ff */
[C---:B0-----:R-:W-:Y:S02]  /*00b0*/  IMAD R9, R4.reuse, UR4, R7 ;  /* 0x0000000404097c24 */ /* 0x041fe4000f8e0207 */
[----:B------:R-:W-:-:S03]  /*00c0*/  IMAD R0, R4, R5, RZ ;  /* 0x0000000504007224 */ /* 0x000fc600078e02ff */
[----:B------:R-:W-:Y:S01]  /*00d0*/  SHF.R.S32.HI R2, RZ, 0x1f, R9 ;  /* 0x0000001fff027819 */ /* 0x000fe20000011409 */
[C---:B------:R-:W-:Y:S01]  /*00e0*/  IMAD.IADD R3, R0.reuse, 0x1, R7 ;  /* 0x0000000100037824 */ /* 0x040fe200078e0207 */
[----:B-----5:R-:W-:Y:S01]  /*00f0*/  UIADD3 UR4, UPT, UPT, UR5, UR7, URZ ;  /* 0x0000000705047290 */ /* 0x020fe2000fffe0ff */
[----:B--2---:R-:W-:Y:S02]  /*0100*/  IMAD.IADD R15, R0, 0x1, R13 ;  /* 0x00000001000f7824 */ /* 0x004fe400078e020d */
[----:B---3--:R-:W-:-:S04]  /*0110*/  IMAD R2, R2, UR10, RZ ;  /* 0x0000000a02027c24 */ /* 0x008fc8000f8e02ff */
[C---:B------:R-:W-:Y:S02]  /*0120*/  IMAD R5, R9.reuse, UR11, R2 ;  /* 0x0000000b09057c24 */ /* 0x040fe4000f8e0202 */
[----:B----4-:R-:W-:-:S04]  /*0130*/  IMAD.WIDE.U32 R8, R9, UR10, R10 ;  /* 0x0000000a09087c25 */ /* 0x010fc8000f8e000a */
[----:B------:R-:W-:-:S04]  /*0140*/  IMAD.WIDE.U32 R10, R3, UR10, R10 ;  /* 0x0000000a030a7c25 */ /* 0x000fc8000f8e000a */
[----:B------:R-:W-:Y:S02]  /*0150*/  IMAD.IADD R9, R9, 0x1, R5 ;  /* 0x0000000109097824 */ /* 0x000fe400078e0205 */
[----:B------:R-:W-:Y:S01]  /*0160*/  IMAD R5, R4, UR4, R13 ;  /* 0x0000000404057c24 */ /* 0x000fe2000f8e020d */
[----:B------:R-:W0:Y:S01]  /*0170*/  S2R R17, SR_CgaCtaId ;  /* 0x0000000000117919 */ /* 0x000e220000008800 */
[----:B------:R-:W-:Y:S01]  /*0180*/  IMAD R11, R3, UR11, R11 ;  /* 0x0000000b030b7c24 */ /* 0x000fe2000f8e020b */
[----:B------:R-:W-:Y:S01]  /*0190*/  MOV R6, 0x400 ;  /* 0x0000040000067802 */ /* 0x000fe20000000f00 */
[--C-:B------:R-:W-:Y:S01]  /*01a0*/  IMAD.WIDE R2, R5, 0x4, R8.reuse ;  /* 0x0000000405027825 */ /* 0x100fe200078e0208 */
[----:B------:R-:W1:Y:S03]  /*01b0*/  LDCU UR4, c[0x0][0x39c] ;  /* 0x00007380ff0477ac */ /* 0x000e660008000800 */
[----:B------:R-:W-:-:S04]  /*01c0*/  IMAD.WIDE.U32 R8, R15, 0x4, R8 ;  /* 0x000000040f087825 */ /* 0x000fc800078e0008 */
[----:B------:R-:W-:Y:S02]  /*01d0*/  IMAD.WIDE R10, R5, 0x4, R10 ;  /* 0x00000004050a7825 */ /* 0x000fe400078e020a */
[----:B------:R-:W2:Y:S04]  /*01e0*/  LDG.E R5, desc[UR8][R2.64] ;  /* 0x0000000802057981 */ /* 0x000ea8000c1e1900 */
[----:B------:R3:W4:Y:S04]  /*01f0*/  LDG.E R8, desc[UR8][R8.64] ;  /* 0x0000000808087981 */ /* 0x000728000c1e1900 */
[----:B------:R-:W5:Y:S01]  /*0200*/  LDG.E R10, desc[UR8][R10.64] ;  /* 0x000000080a0a7981 */ /* 0x000f62000c1e1900 */
[C---:B------:R-:W-:Y:S01]  /*0210*/  IADD3 R12, PT, PT, R6.reuse, 0x24c0, RZ ;  /* 0x000024c0060c7810 */ /* 0x040fe20007ffe0ff */
[----:B------:R-:W-:Y:S01]  /*0220*/  VIADD R14, R6, 0xc40 ;  /* 0x00000c40060e7836 */ /* 0x000fe20000000000 */
[----:B-1----:R-:W-:Y:S01]  /*0230*/  VIADDMNMX R19, R0, R4, UR4, PT ;  /* 0x0000000400137e46 */ /* 0x002fe2000b800104 */
[----:B------:R-:W-:-:S03]  /*0240*/  VIADD R15, R6, 0x1880 ;  /* 0x00001880060f7836 */ /* 0x000fc60000000000 */
[----:B------:R-:W-:Y:S02]  /*0250*/  ISETP.GE.AND P0, PT, R0, R19, PT ;  /* 0x000000130000720c */ /* 0x000fe40003f06270 */
[C---:B0-----:R-:W-:Y:S02]  /*0260*/  LEA R6, R17.reuse, R6, 0x18 ;  /* 0x0000000611067211 */ /* 0x041fe400078ec0ff */
[C---:B------:R-:W-:Y:S02]  /*0270*/  LEA R12, R17.reuse, R12, 0x18 ;  /* 0x0000000c110c7211 */ /* 0x040fe400078ec0ff */
[----:B------:R-:W-:Y:S01]  /*0280*/  LEA R18, R17, R14, 0x18 ;  /* 0x0000000e11127211 */ /* 0x000fe200078ec0ff */
[----:B------:R-:W-:Y:S01]  /*0290*/  IMAD R6, R7, 0x70, R6 ;  /* 0x0000007007067824 */ /* 0x000fe200078e0206 */
[----:B------:R-:W-:Y:S01]  /*02a0*/  LEA R14, R17, R15, 0x18 ;  /* 0x0000000f110e7211 */ /* 0x000fe200078ec0ff */
[C---:B------:R-:W-:Y:S02]  /*02b0*/  IMAD R16, R7.reuse, 0x70, R12 ;  /* 0x0000007007107824 */ /* 0x040fe400078e020c */
[----:B------:R-:W-:-:S02]  /*02c0*/  IMAD R12, R7, 0x70, R18 ;  /* 0x00000070070c7824 */ /* 0x000fc400078e0212 */
[----:B------:R-:W-:Y:S01]  /*02d0*/  IMAD R18, R7, 0x70, R14 ;  /* 0x0000007007127824 */ /* 0x000fe200078e020e */
[C---:B------:R-:W-:Y:S01]  /*02e0*/  LEA R16, R13.reuse, R16, 0x2 ;  /* 0x000000100d107211 */ /* 0x040fe200078e10ff */
[C---:B------:R-:W-:Y:S02]  /*02f0*/  IMAD R15, R13.reuse, 0x4, R6 ;  /* 0x000000040d0f7824 */ /* 0x040fe400078e0206 */
[C---:B------:R-:W-:Y:S02]  /*0300*/  IMAD R7, R13.reuse, 0x4, R12 ;  /* 0x000000040d077824 */ /* 0x040fe400078e020c */
[----:B---3--:R-:W-:Y:S01]  /*0310*/  IMAD R9, R13, 0x4, R18 ;  /* 0x000000040d097824 */ /* 0x008fe200078e0212 */
[----:B--2---:R0:W-:Y:S04]  /*0320*/  STS [R15], R5 ;  /* 0x000000050f007388 */ /* 0x0041e80000000800 */
[----:B------:R0:W-:Y:S04]  /*0330*/  STS [R16], R5 ;  /* 0x0000000510007388 */ /* 0x0001e80000000800 */
[----:B----4-:R0:W-:Y:S04]  /*0340*/  STS [R7], R8 ;  /* 0x0000000807007388 */ /* 0x0101e80000000800 */
[----:B-----5:R0:W-:Y:S01]  /*0350*/  STS [R9], R10 ;  /* 0x0000000a09007388 */ /* 0x0201e20000000800 */
[----:B------:R-:W-:Y:S06]  /*0360*/  BAR.SYNC.DEFER_BLOCKING 0x0 ;  /* 0x0000000000007b1d */ /* 0x000fec0000010000 */
[----:B------:R0:W1:Y:S01]  /*0370*/  LDS R11, [R15] ;  /* 0x000000000f0b7984 */ /* 0x0000620000000800 */
[----:B------:R-:W-:Y:S05]  /*0380*/  @P0 BRA `(.L_x_4) ;  /* 0x0000000400440947 */ /* 0x000fea0003800000 */
[----:B------:R-:W-:Y:S01]  /*0390*/  IMAD.IADD R17, R19, 0x1, -R0 ;  /* 0x0000000113117824 */ /* 0x000fe200078e0a00 */
[----:B------:R-:W-:-:S04]  /*03a0*/  IADD3 R19, PT, PT, R0, -R19, RZ ;  /* 0x8000001300137210 */ /* 0x000fc80007ffe0ff */
[----:B------:R-:W-:Y:S01]  /*03b0*/  ISETP.GT.U32.AND P1, PT, R19, -0x8, PT ;  /* 0xfffffff81300780c */ /* 0x000fe20003f24070 */
[----:B------:R-:W-:Y:S01]  /*03c0*/  IMAD.MOV.U32 R19, RZ, RZ, R0 ;  /* 0x000000ffff137224 */ /* 0x000fe200078e0000 */
[----:B------:R-:W-:-:S04]  /*03d0*/  LOP3.LUT R24, R17, 0x7, RZ, 0xc0, !PT ;  /* 0x0000000711187812 */ /* 0x000fc800078ec0ff */
[----:B------:R-:W-:-:S07]  /*03e0*/  ISETP.NE.AND P0, PT, R24, RZ, PT ;  /* 0x000000ff1800720c */ /* 0x000fce0003f05270 */
[----:B------:R-:W-:Y:S06]  /*03f0*/  @P1 BRA `(.L_x_5) ;  /* 0x0000000000781947 */ /* 0x000fec0003800000 */
[----:B------:R-:W-:Y:S01]  /*0400*/  LOP3.LUT R21, R17, 0xfffffff8, RZ, 0xc0, !PT ;  /* 0xfffffff811157812 */ /* 0x000fe200078ec0ff */
[----:B------:R-:W-:Y:S01]  /*0410*/  IMAD R20, R13, 0x4, R14 ;  /* 0x000000040d147824 */ /* 0x000fe200078e020e */
[----:B------:R-:W-:Y:S01]  /*0420*/  MOV R19, R0 ;  /* 0x0000000000137202 */ /* 0x000fe20000000f00 */
[----:B------:R-:W-:Y:S02]  /*0430*/  VIADD R18, R12, 0x10 ;  /* 0x000000100c127836 */ /* 0x000fe40000000000 */
[----:B------:R-:W-:Y:S02]  /*0440*/  VIADD R20, R20, 0x1c0 ;  /* 0x000001c014147836 */ /* 0x000fe40000000000 */
[----:B------:R-:W-:-:S07]  /*0450*/  IMAD.MOV R21, RZ, RZ, -R21 ;  /* 0x000000ffff157224 */ /* 0x000fce00078e0a15 */
.L_x_6:
[----:B0-----:R-:W-:Y:S01]  /*0460*/  LDS R8, [R20+-0x1c0] ;  /* 0xfffe400014087984 */ /* 0x001fe20000000800 */
[----:B------:R-:W-:Y:S01]  /*0470*/  VIADD R21, R21, 0x8 ;  /* 0x0000000815157836 */ /* 0x000fe20000000000 */
[----:B------:R-:W-:Y:S02]  /*0480*/  IADD3 R19, PT, PT, R19, 0x8, RZ ;  /* 0x0000000813137810 */ /* 0x000fe40007ffe0ff */
[----:B------:R-:W1:Y:S02]  /*0490*/  LDS.128 R4, [R18+-0x10] ;  /* 0xfffff00012047984 */ /* 0x000e640000000c00 */
[----:B------:R-:W-:Y:S02]  /*04a0*/  ISETP.NE.AND P1, PT, R21, RZ, PT ;  /* 0x000000ff1500720c */ /* 0x000fe40003f25270 */
[----:B------:R-:W0:Y:S04]  /*04b0*/  LDS R9, [R20+-0x150] ;  /* 0xfffeb00014097984 */ /* 0x000e280000000800 */
[----:B------:R-:W2:Y:S04]  /*04c0*/  LDS R23, [R20+-0xe0] ;  /* 0xffff200014177984 */ /* 0x000ea80000000800 */
[----:B------:R-:W-:Y:S04]  /*04d0*/  LDS R25, [R20] ;  /* 0x0000000014197984 */ /* 0x000fe80000000800 */
[----:B------:R-:W-:Y:S01]  /*04e0*/  LDS R22, [R20+0x70] ;  /* 0x0000700014167984 */ /* 0x000fe20000000800 */
[----:B-1----:R-:W-:-:S03]  /*04f0*/  VIADDMNMX R8, R8, R4, R11, PT ;  /* 0x0000000408087246 */ /* 0x002fc6000380010b */
[----:B------:R-:W1:Y:S01]  /*0500*/  LDS R4, [R20+-0x70] ;  /* 0xffff900014047984 */ /* 0x000e620000000800 */
[----:B0-----:R-:W-:-:S03]  /*0510*/  VIADDMNMX R5, R9, R5, R8, PT ;  /* 0x0000000509057246 */ /* 0x001fc60003800108 */
[----:B------:R0:W3:Y:S01]  /*0520*/  LDS.128 R8, [R18] ;  /* 0x0000000012087984 */ /* 0x0000e20000000c00 */
[----:B--2---:R-:W-:-:S03]  /*0530*/  VIADDMNMX R5, R23, R6, R5, PT ;  /* 0x0000000617057246 */ /* 0x004fc60003800105 */
[----:B------:R-:W2:Y:S04]  /*0540*/  LDS R6, [R20+0xe0] ;  /* 0x0000e00014067984 */ /* 0x000ea80000000800 */
[----:B------:R4:W5:Y:S01]  /*0550*/  LDS R23, [R20+0x150] ;  /* 0x0001500014177984 */ /* 0x0009620000000800 */
[----:B0-----:R-:W-:Y:S02]  /*0560*/  VIADD R18, R18, 0x20 ;  /* 0x0000002012127836 */ /* 0x001fe40000000000 */
[----:B----4-:R-:W-:Y:S01]  /*0570*/  VIADD R20, R20, 0x380 ;  /* 0x0000038014147836 */ /* 0x010fe20000000000 */
[----:B-1----:R-:W-:-:S04]  /*0580*/  VIADDMNMX R5, R4, R7, R5, PT ;  /* 0x0000000704057246 */ /* 0x002fc80003800105 */
[----:B---3--:R-:W-:-:S04]  /*0590*/  VIADDMNMX R5, R25, R8, R5, PT ;  /* 0x0000000819057246 */ /* 0x008fc80003800105 */
[----:B------:R-:W-:-:S04]  /*05a0*/  VIADDMNMX R5, R22, R9, R5, PT ;  /* 0x0000000916057246 */ /* 0x000fc80003800105 */
[----:B--2---:R-:W-:-:S04]  /*05b0*/  VIADDMNMX R6, R6, R10, R5, PT ;  /* 0x0000000a06067246 */ /* 0x004fc80003800105 */
[----:B-----5:R-:W-:Y:S01]  /*05c0*/  VIADDMNMX R11, R23, R11, R6, PT ;  /* 0x0000000b170b7246 */ /* 0x020fe20003800106 */
[----:B------:R-:W-:Y:S06]  /*05d0*/  @P1 BRA `(.L_x_6) ;  /* 0xfffffffc00a01947 */ /* 0x000fec000383ffff */
.L_x_5:
[----:B------:R-:W-:Y:S05]  /*05e0*/  @!P0 BRA `(.L_x_7) ;  /* 0x0000000000a88947 */ /* 0x000fea0003800000 */
[----:B------:R-:W-:Y:S01]  /*05f0*/  ISETP.GE.U32.AND P0, PT, R24, 0x4, PT ;  /* 0x000000041800780c */ /* 0x000fe20003f06070 */
[----:B------:R-:W-:Y:S01]  /*0600*/  IMAD R13, R13, 0x4, R14 ;  /* 0x000000040d0d7824 */ /* 0x000fe200078e020e */
[----:B------:R-:W-:-:S04]  /*0610*/  LOP3.LUT R18, R17, 0x3, RZ, 0xc0, !PT ;  /* 0x0000000311127812 */ /* 0x000fc800078ec0ff */
[----:B------:R-:W-:-:S07]  /*0620*/  ISETP.NE.AND P1, PT, R18, RZ, PT ;  /* 0x000000ff1200720c */ /* 0x000fce0003f25270 */
[----:B------:R-:W-:Y:S06]  /*0630*/  @!P0 BRA `(.L_x_8) ;  /* 0x0000000000408947 */ /* 0x000fec0003800000 */
[----:B------:R-:W-:Y:S01]  /*0640*/  IADD3 R4, PT, PT, -R0, R19, RZ ;  /* 0x0000001300047210 */ /* 0x000fe20007ffe1ff */
[----:B------:R-:W-:-:S04]  /*0650*/  VIADD R19, R19, 0x4 ;  /* 0x0000000413137836 */ /* 0x000fc80000000000 */
[C---:B0-----:R-:W-:Y:S02]  /*0660*/  IMAD R5, R4.reuse, 0x4, R12 ;  /* 0x0000000404057824 */ /* 0x041fe400078e020c */
[----:B------:R-:W-:-:S03]  /*0670*/  IMAD R6, R4, 0x70, R13 ;  /* 0x0000007004067824 */ /* 0x000fc600078e020d */
[----:B------:R-:W-:Y:S04]  /*0680*/  LDS R4, [R5] ;  /* 0x0000000005047984 */ /* 0x000fe80000000800 */
[----:B------:R-:W1:Y:S04]  /*0690*/  LDS R7, [R6] ;  /* 0x0000000006077984 */ /* 0x000e680000000800 */
[----:B------:R-:W-:Y:S04]  /*06a0*/  LDS R9, [R5+0x4] ;  /* 0x0000040005097984 */ /* 0x000fe80000000800 */
[----:B------:R-:W0:Y:S04]  /*06b0*/  LDS R8, [R6+0x70] ;  /* 0x0000700006087984 */ /* 0x000e280000000800 */
[----:B------:R-:W-:Y:S04]  /*06c0*/  LDS R21, [R5+0x8] ;  /* 0x0000080005157984 */ /* 0x000fe80000000800 */
[----:B------:R-:W2:Y:S04]  /*06d0*/  LDS R10, [R6+0xe0] ;  /* 0x0000e000060a7984 */ /* 0x000ea80000000800 */
[----:B------:R-:W-:Y:S04]  /*06e0*/  LDS R23, [R5+0xc] ;  /* 0x00000c0005177984 */ /* 0x000fe80000000800 */
[----:B------:R-:W3:Y:S01]  /*06f0*/  LDS R14, [R6+0x150] ;  /* 0x00015000060e7984 */ /* 0x000ee20000000800 */
[----:B-1----:R-:W-:-:S04]  /*0700*/  VIADDMNMX R4, R7, R4, R11, PT ;  /* 0x0000000407047246 */ /* 0x002fc8000380010b */
[----:B0-----:R-:W-:-:S04]  /*0710*/  VIADDMNMX R4, R8, R9, R4, PT ;  /* 0x0000000908047246 */ /* 0x001fc80003800104 */
[----:B--2---:R-:W-:-:S04]  /*0720*/  VIADDMNMX R4, R10, R21, R4, PT ;  /* 0x000000150a047246 */ /* 0x004fc80003800104 */
[----:B---3--:R-:W-:-:S07]  /*0730*/  VIADDMNMX R11, R14, R23, R4, PT ;  /* 0x000000170e0b7246 */ /* 0x008fce0003800104 */
.L_x_8:
[----:B------:R-:W-:Y:S05]  /*0740*/  @!P1 BRA `(.L_x_7) ;  /* 0x0000000000509947 */ /* 0x000fea0003800000 */
[----:B------:R-:W-:Y:S02]  /*0750*/  ISETP.NE.AND P0, PT, R18, 0x1, PT ;  /* 0x000000011200780c */ /* 0x000fe40003f05270 */
[----:B------:R-:W-:-:S04]  /*0760*/  LOP3.LUT R17, R17, 0x1, RZ, 0xc0, !PT ;  /* 0x0000000111117812 */ /* 0x000fc800078ec0ff */
[----:B------:R-:W-:-:S07]  /*0770*/  ISETP.NE.U32.AND P1, PT, R17, 0x1, PT ;  /* 0x000000011100780c */ /* 0x000fce0003f25070 */
        /* <DEDUP_REMOVED lines=8> */
[----:B------:R-:W0:Y:S01]  /*0800*/  LDS R8, [R6+0x70] ;  /* 0x0000700006087984 */ /* 0x000e220000000800 */
[----:B-1----:R-:W-:-:S04]  /*0810*/  VIADDMNMX R4, R7, R4, R11, PT ;  /* 0x0000000407047246 */ /* 0x002fc8000380010b */
[----:B0-----:R-:W-:-:S07]  /*0820*/  VIADDMNMX R11, R8, R9, R4, PT ;  /* 0x00000009080b7246 */ /* 0x001fce0003800104 */
.L_x_9:
[----:B------:R-:W-:-:S05]  /*0830*/  @!P1 IADD3 R0, PT, PT, -R0, R19, RZ ;  /* 0x0000001300009210 */ /* 0x000fca0007ffe1ff */
[C---:B------:R-:W-:Y:S02]  /*0840*/  @!P1 IMAD R12, R0.reuse, 0x4, R12 ;  /* 0x00000004000c9824 */ /* 0x040fe400078e020c */
[----:B------:R-:W-:-:S04]  /*0850*/  @!P1 IMAD R0, R0, 0x70, R13 ;  /* 0x0000007000009824 */ /* 0x000fc800078e020d */
[----:B------:R-:W-:Y:S04]  /*0860*/  @!P1 LDS R12, [R12] ;  /* 0x000000000c0c9984 */ /* 0x000fe80000000800 */
[----:B------:R-:W1:Y:S02]  /*0870*/  @!P1 LDS R0, [R0] ;  /* 0x0000000000009984 */ /* 0x000e640000000800 */
[----:B-1----:R-:W-:-:S07]  /*0880*/  @!P1 VIADDMNMX R11, R0, R12, R11, PT ;  /* 0x0000000c000b9246 */ /* 0x002fce000380010b */
.L_x_7:
[----:B-1----:R2:W-:Y:S02]  /*0890*/  STS [R15], R11 ;  /* 0x0000000b0f007388 */ /* 0x0025e40000000800 */
.L_x_4:
[----:B0-----:R-:W1:Y:S02]  /*08a0*/  LDS R16, [R16] ;  /* 0x0000000010107984 */ /* 0x001e640000000800 */
[----:B-1----:R-:W-:-:S13]  /*08b0*/  ISETP.GT.AND P0, PT, R16, R11, PT ;  /* 0x0000000b1000720c */ /* 0x002fda0003f04270 */
[----:B------:R-:W-:Y:S05]  /*08c0*/  @!P0 EXIT ;  /* 0x000000000000894d */ /* 0x000fea0003800000 */
[----:B------:R-:W-:Y:S01]  /*08d0*/  STG.E desc[UR8][R2.64], R11 ;  /* 0x0000000b02007986 */ /* 0x000fe2000c101908 */
[----:B------:R-:W-:Y:S05]  /*08e0*/  EXIT ;  /* 0x000000000000794d */ /* 0x000fea0003800000 */
.L_x_10:
        /* <DEDUP_REMOVED lines=9> */
.L_x_12:


//--------------------- .nv.shared._Z13kernel_simplePcmiiiii --------------------------
	.section	.nv.shared._Z13kernel_simplePcmiiiii,"aw",@nobits
	.sectionflags	@""
	.align	4
.nv.shared._Z13kernel_simplePcmiiiii:
	.zero		4384


//--------------------- .nv.shared.reserved.0     --------------------------
	.section	.nv.shared.reserved.0,"aw",@nobits
	.weak		__nv_reservedSMEM_offset_0_alias
	.size		__nv_reservedSMEM_offset_0_alias, 0, 64
	.other		__nv_reservedSMEM_offset_0_alias,@"STO_CUDA_RESERVED_SHARED STV_DEFAULT"
__nv_reservedSMEM_offset_0_alias:
	.zero		0
	.zero		64


//--------------------- .nv.shared._Z6kernelPcmiiiiii --------------------------
	.section	.nv.shared._Z6kernelPcmiiiiii,"aw",@nobits
	.sectionflags	@""
	.align	4
.nv.shared._Z6kernelPcmiiiiii:
	.zero		13568


//--------------------- .nv.constant0._Z13kernel_simplePcmiiiii --------------------------
	.section	.nv.constant0._Z13kernel_simplePcmiiiii,"a",@progbits
	.sectionflags	@""
	.align	4
.nv.constant0._Z13kernel_simplePcmiiiii:
	.zero		932


//--------------------- .nv.constant0._Z6kernelPcmiiiiii --------------------------
	.section	.nv.constant0._Z6kernelPcmiiiiii,"a",@progbits
	.sectionflags	@""
	.align	4
.nv.constant0._Z6kernelPcmiiiiii:
	.zero		936


//--------------------- SYMBOLS --------------------------

	.type		.nv.reservedSmem.offset0,@object
	.size		.nv.reservedSmem.offset0,0x4
	.type		.nv.reservedSmem.cap,@object
	.size		.nv.reservedSmem.cap,0x4
